//
// Generated by NVIDIA NVVM Compiler
//
// Compiler Build ID: CL-36424714
// Cuda compilation tools, release 13.0, V13.0.88
// Based on NVVM 20.0.0
//

.version 9.0
.target sm_100
.address_size 64

	// .globl	_Z11sgemm_naiveiiifPKfS0_fPf

.visible .entry _Z11sgemm_naiveiiifPKfS0_fPf(
	.param .u32 _Z11sgemm_naiveiiifPKfS0_fPf_param_0,
	.param .u32 _Z11sgemm_naiveiiifPKfS0_fPf_param_1,
	.param .u32 _Z11sgemm_naiveiiifPKfS0_fPf_param_2,
	.param .f32 _Z11sgemm_naiveiiifPKfS0_fPf_param_3,
	.param .u64 .ptr .align 1 _Z11sgemm_naiveiiifPKfS0_fPf_param_4,
	.param .u64 .ptr .align 1 _Z11sgemm_naiveiiifPKfS0_fPf_param_5,
	.param .f32 _Z11sgemm_naiveiiifPKfS0_fPf_param_6,
	.param .u64 .ptr .align 1 _Z11sgemm_naiveiiifPKfS0_fPf_param_7
)
{
	.reg .pred 	%p<13>;
	.reg .b32 	%r<92>;
	.reg .b32 	%f<51>;
	.reg .b64 	%rd<70>;
	.reg .b64 	%fd<56>;

	ld.param.u32 	%r46, [_Z11sgemm_naiveiiifPKfS0_fPf_param_0];
	ld.param.u32 	%r44, [_Z11sgemm_naiveiiifPKfS0_fPf_param_1];
	ld.param.u32 	%r45, [_Z11sgemm_naiveiiifPKfS0_fPf_param_2];
	ld.param.f32 	%f1, [_Z11sgemm_naiveiiifPKfS0_fPf_param_3];
	ld.param.u64 	%rd4, [_Z11sgemm_naiveiiifPKfS0_fPf_param_4];
	ld.param.u64 	%rd5, [_Z11sgemm_naiveiiifPKfS0_fPf_param_5];
	ld.param.f32 	%f2, [_Z11sgemm_naiveiiifPKfS0_fPf_param_6];
	cvta.to.global.u64 	%rd1, %rd5;
	cvta.to.global.u64 	%rd2, %rd4;
	mov.u32 	%r47, %ctaid.y;
	mov.u32 	%r48, %ntid.y;
	mov.u32 	%r49, %tid.y;
	mad.lo.s32 	%r1, %r47, %r48, %r49;
	mov.u32 	%r50, %ctaid.x;
	mov.u32 	%r51, %ntid.x;
	mul.lo.s32 	%r2, %r50, %r51;
	mov.u32 	%r3, %tid.x;
	add.s32 	%r4, %r2, %r3;
	setp.ge.u32 	%p1, %r1, %r46;
	setp.ge.u32 	%p2, %r4, %r44;
	or.pred  	%p3, %p1, %p2;
	@%p3 bra 	$L__BB0_14;
	setp.eq.s32 	%p4, %r45, 0;
	mov.f64 	%fd55, 0d0000000000000000;
	@%p4 bra 	$L__BB0_13;
	mul.lo.s32 	%r5, %r45, %r1;
	and.b32  	%r6, %r45, 7;
	setp.lt.u32 	%p5, %r45, 8;
	mov.f64 	%fd55, 0d0000000000000000;
	mov.b32 	%r90, 0;
	@%p5 bra 	$L__BB0_5;
	and.b32  	%r90, %r45, -8;
	neg.s32 	%r88, %r90;
	add.s32 	%r53, %r3, %r44;
	add.s32 	%r87, %r53, %r2;
	shl.b32 	%r10, %r44, 3;
	shl.b32 	%r54, %r44, 1;
	add.s32 	%r86, %r4, %r54;
	mad.lo.s32 	%r85, %r44, 3, %r4;
	shl.b32 	%r55, %r44, 2;
	add.s32 	%r84, %r4, %r55;
	mad.lo.s32 	%r83, %r44, 5, %r4;
	mad.lo.s32 	%r82, %r44, 6, %r4;
	mad.lo.s32 	%r81, %r44, 7, %r4;
	add.s32 	%r79, %r5, 3;
	mov.f64 	%fd55, 0d0000000000000000;
	mov.u32 	%r80, %r4;
$L__BB0_4:
	.pragma "nounroll";
	add.s32 	%r56, %r79, -3;
	mul.wide.u32 	%rd6, %r56, 4;
	add.s64 	%rd7, %rd2, %rd6;
	ld.global.f32 	%f3, [%rd7];
	mul.wide.u32 	%rd8, %r80, 4;
	add.s64 	%rd9, %rd1, %rd8;
	ld.global.f32 	%f4, [%rd9];
	mul.f32 	%f5, %f3, %f4;
	cvt.f64.f32 	%fd17, %f5;
	add.f64 	%fd18, %fd55, %fd17;
	add.s32 	%r57, %r79, -2;
	mul.wide.u32 	%rd10, %r57, 4;
	add.s64 	%rd11, %rd2, %rd10;
	ld.global.f32 	%f6, [%rd11];
	mul.wide.u32 	%rd12, %r87, 4;
	add.s64 	%rd13, %rd1, %rd12;
	ld.global.f32 	%f7, [%rd13];
	mul.f32 	%f8, %f6, %f7;
	cvt.f64.f32 	%fd19, %f8;
	add.f64 	%fd20, %fd18, %fd19;
	add.s32 	%r58, %r79, -1;
	mul.wide.u32 	%rd14, %r58, 4;
	add.s64 	%rd15, %rd2, %rd14;
	ld.global.f32 	%f9, [%rd15];
	mul.wide.u32 	%rd16, %r86, 4;
	add.s64 	%rd17, %rd1, %rd16;
	ld.global.f32 	%f10, [%rd17];
	mul.f32 	%f11, %f9, %f10;
	cvt.f64.f32 	%fd21, %f11;
	add.f64 	%fd22, %fd20, %fd21;
	add.s32 	%r59, %r79, 4;
	mul.wide.u32 	%rd18, %r79, 4;
	add.s64 	%rd19, %rd2, %rd18;
	ld.global.f32 	%f12, [%rd19];
	mul.wide.u32 	%rd20, %r85, 4;
	add.s64 	%rd21, %rd1, %rd20;
	ld.global.f32 	%f13, [%rd21];
	mul.f32 	%f14, %f12, %f13;
	cvt.f64.f32 	%fd23, %f14;
	add.f64 	%fd24, %fd22, %fd23;
	add.s32 	%r60, %r79, 1;
	mul.wide.u32 	%rd22, %r60, 4;
	add.s64 	%rd23, %rd2, %rd22;
	ld.global.f32 	%f15, [%rd23];
	mul.wide.u32 	%rd24, %r84, 4;
	add.s64 	%rd25, %rd1, %rd24;
	ld.global.f32 	%f16, [%rd25];
	mul.f32 	%f17, %f15, %f16;
	cvt.f64.f32 	%fd25, %f17;
	add.f64 	%fd26, %fd24, %fd25;
	add.s32 	%r61, %r79, 2;
	mul.wide.u32 	%rd26, %r61, 4;
	add.s64 	%rd27, %rd2, %rd26;
	ld.global.f32 	%f18, [%rd27];
	mul.wide.u32 	%rd28, %r83, 4;
	add.s64 	%rd29, %rd1, %rd28;
	ld.global.f32 	%f19, [%rd29];
	mul.f32 	%f20, %f18, %f19;
	cvt.f64.f32 	%fd27, %f20;
	add.f64 	%fd28, %fd26, %fd27;
	add.s32 	%r62, %r79, 3;
	mul.wide.u32 	%rd30, %r62, 4;
	add.s64 	%rd31, %rd2, %rd30;
	ld.global.f32 	%f21, [%rd31];
	mul.wide.u32 	%rd32, %r82, 4;
	add.s64 	%rd33, %rd1, %rd32;
	ld.global.f32 	%f22, [%rd33];
	mul.f32 	%f23, %f21, %f22;
	cvt.f64.f32 	%fd29, %f23;
	add.f64 	%fd30, %fd28, %fd29;
	mul.wide.u32 	%rd34, %r59, 4;
	add.s64 	%rd35, %rd2, %rd34;
	ld.global.f32 	%f24, [%rd35];
	mul.wide.u32 	%rd36, %r81, 4;
	add.s64 	%rd37, %rd1, %rd36;
	ld.global.f32 	%f25, [%rd37];
	mul.f32 	%f26, %f24, %f25;
	cvt.f64.f32 	%fd31, %f26;
	add.f64 	%fd55, %fd30, %fd31;
	add.s32 	%r88, %r88, 8;
	add.s32 	%r87, %r87, %r10;
	add.s32 	%r86, %r86, %r10;
	add.s32 	%r85, %r85, %r10;
	add.s32 	%r84, %r84, %r10;
	add.s32 	%r83, %r83, %r10;
	add.s32 	%r82, %r82, %r10;
	add.s32 	%r81, %r81, %r10;
	add.s32 	%r80, %r80, %r10;
	add.s32 	%r79, %r79, 8;
	setp.ne.s32 	%p6, %r88, 0;
	@%p6 bra 	$L__BB0_4;
$L__BB0_5:
	setp.eq.s32 	%p7, %r6, 0;
	@%p7 bra 	$L__BB0_13;
	and.b32  	%r39, %r45, 3;
	setp.lt.u32 	%p8, %r6, 4;
	@%p8 bra 	$L__BB0_8;
	add.s32 	%r63, %r90, %r5;
	mul.wide.u32 	%rd38, %r63, 4;
	add.s64 	%rd39, %rd2, %rd38;
	ld.global.f32 	%f27, [%rd39];
	mad.lo.s32 	%r64, %r90, %r44, %r4;
	mul.wide.u32 	%rd40, %r64, 4;
	add.s64 	%rd41, %rd1, %rd40;
	ld.global.f32 	%f28, [%rd41];
	mul.f32 	%f29, %f27, %f28;
	cvt.f64.f32 	%fd33, %f29;
	add.f64 	%fd34, %fd55, %fd33;
	add.s32 	%r65, %r63, 1;
	mul.wide.u32 	%rd42, %r65, 4;
	add.s64 	%rd43, %rd2, %rd42;
	ld.global.f32 	%f30, [%rd43];
	add.s32 	%r66, %r64, %r44;
	mul.wide.u32 	%rd44, %r66, 4;
	add.s64 	%rd45, %rd1, %rd44;
	ld.global.f32 	%f31, [%rd45];
	mul.f32 	%f32, %f30, %f31;
	cvt.f64.f32 	%fd35, %f32;
	add.f64 	%fd36, %fd34, %fd35;
	add.s32 	%r67, %r63, 2;
	mul.wide.u32 	%rd46, %r67, 4;
	add.s64 	%rd47, %rd2, %rd46;
	ld.global.f32 	%f33, [%rd47];
	add.s32 	%r68, %r66, %r44;
	mul.wide.u32 	%rd48, %r68, 4;
	add.s64 	%rd49, %rd1, %rd48;
	ld.global.f32 	%f34, [%rd49];
	mul.f32 	%f35, %f33, %f34;
	cvt.f64.f32 	%fd37, %f35;
	add.f64 	%fd38, %fd36, %fd37;
	add.s32 	%r69, %r63, 3;
	mul.wide.u32 	%rd50, %r69, 4;
	add.s64 	%rd51, %rd2, %rd50;
	ld.global.f32 	%f36, [%rd51];
	add.s32 	%r70, %r68, %r44;
	mul.wide.u32 	%rd52, %r70, 4;
	add.s64 	%rd53, %rd1, %rd52;
	ld.global.f32 	%f37, [%rd53];
	mul.f32 	%f38, %f36, %f37;
	cvt.f64.f32 	%fd39, %f38;
	add.f64 	%fd55, %fd38, %fd39;
	add.s32 	%r90, %r90, 4;
$L__BB0_8:
	setp.eq.s32 	%p9, %r39, 0;
	@%p9 bra 	$L__BB0_13;
	setp.eq.s32 	%p10, %r39, 1;
	@%p10 bra 	$L__BB0_11;
	add.s32 	%r71, %r90, %r5;
	mul.wide.u32 	%rd54, %r71, 4;
	add.s64 	%rd55, %rd2, %rd54;
	ld.global.f32 	%f39, [%rd55];
	mad.lo.s32 	%r72, %r90, %r44, %r4;
	mul.wide.u32 	%rd56, %r72, 4;
	add.s64 	%rd57, %rd1, %rd56;
	ld.global.f32 	%f40, [%rd57];
	mul.f32 	%f41, %f39, %f40;
	cvt.f64.f32 	%fd41, %f41;
	add.f64 	%fd42, %fd55, %fd41;
	add.s32 	%r73, %r71, 1;
	mul.wide.u32 	%rd58, %r73, 4;
	add.s64 	%rd59, %rd2, %rd58;
	ld.global.f32 	%f42, [%rd59];
	add.s32 	%r74, %r72, %r44;
	mul.wide.u32 	%rd60, %r74, 4;
	add.s64 	%rd61, %rd1, %rd60;
	ld.global.f32 	%f43, [%rd61];
	mul.f32 	%f44, %f42, %f43;
	cvt.f64.f32 	%fd43, %f44;
	add.f64 	%fd55, %fd42, %fd43;
	add.s32 	%r90, %r90, 2;
$L__BB0_11:
	and.b32  	%r75, %r45, 1;
	setp.eq.b32 	%p11, %r75, 1;
	not.pred 	%p12, %p11;
	@%p12 bra 	$L__BB0_13;
	add.s32 	%r76, %r90, %r5;
	mul.wide.u32 	%rd62, %r76, 4;
	add.s64 	%rd63, %rd2, %rd62;
	ld.global.f32 	%f45, [%rd63];
	mad.lo.s32 	%r77, %r90, %r44, %r4;
	mul.wide.u32 	%rd64, %r77, 4;
	add.s64 	%rd65, %rd1, %rd64;
	ld.global.f32 	%f46, [%rd65];
	mul.f32 	%f47, %f45, %f46;
	cvt.f64.f32 	%fd44, %f47;
	add.f64 	%fd55, %fd55, %fd44;
$L__BB0_13:
	ld.param.u64 	%rd69, [_Z11sgemm_naiveiiifPKfS0_fPf_param_7];
	cvt.f64.f32 	%fd45, %f1;
	mad.lo.s32 	%r78, %r44, %r1, %r4;
	cvta.to.global.u64 	%rd66, %rd69;
	mul.wide.u32 	%rd67, %r78, 4;
	add.s64 	%rd68, %rd66, %rd67;
	ld.global.f32 	%f48, [%rd68];
	mul.f32 	%f49, %f2, %f48;
	cvt.f64.f32 	%fd46, %f49;
	fma.rn.f64 	%fd47, %fd55, %fd45, %fd46;
	cvt.rn.f32.f64 	%f50, %fd47;
	st.global.f32 	[%rd68], %f50;
$L__BB0_14:
	ret;

}


// ===== COMPILED SASS (sm_100) =====

	.target	sm_100

	.elftype	@"ET_EXEC"


//--------------------- .note.nv.tkinfo           --------------------------
	.section	.note.nv.tkinfo,"",@"SHT_NOTE"
	.sectionflags	@"SHF_NOTE_NV_TKINFO"
	.tkinfo
        /*0018*/ 	.word	0x00000002
        /*0030*/ 	.string	""
        /*0030*/ 	.string	"ptxas"
        /*0030*/ 	.string	"Cuda compilation tools, release 13.0, V13.0.88"
        /*0030*/ 	.string	"Build cuda_13.0.r13.0/compiler.36424714_0"
        /*0030*/ 	.string	"-arch sm_100 -m 64 "



//--------------------- .note.nv.cuinfo           --------------------------
	.section	.note.nv.cuinfo,"",@"SHT_NOTE"
	.sectionflags	@"SHF_NOTE_NV_CUINFO"
        /*0018*/ 	.short	0x0002
        /*001a*/ 	.short	0x0064
        /*001c*/ 	.short	0x0082
	.zero		2


//--------------------- .nv.info                  --------------------------
	.section	.nv.info,"",@"SHT_CUDA_INFO"
	.align	4


	//----- nvinfo : EIATTR_REGCOUNT
	.align		4
        /*0000*/ 	.byte	0x04, 0x2f
        /*0002*/ 	.short	(.L_1 - .L_0)
	.align		4
.L_0:
        /*0004*/ 	.word	index@(_Z11sgemm_naiveiiifPKfS0_fPf)
        /*0008*/ 	.word	0x00000020


	//----- nvinfo : EIATTR_FRAME_SIZE
	.align		4
.L_1:
        /*000c*/ 	.byte	0x04, 0x11
        /*000e*/ 	.short	(.L_3 - .L_2)
	.align		4
.L_2:
        /*0010*/ 	.word	index@(_Z11sgemm_naiveiiifPKfS0_fPf)
        /*0014*/ 	.word	0x00000000


	//----- nvinfo : EIATTR_MIN_STACK_SIZE
	.align		4
.L_3:
        /*0018*/ 	.byte	0x04, 0x12
        /*001a*/ 	.short	(.L_5 - .L_4)
	.align		4
.L_4:
        /*001c*/ 	.word	index@(_Z11sgemm_naiveiiifPKfS0_fPf)
        /*0020*/ 	.word	0x00000000
.L_5:


//--------------------- .nv.compat                --------------------------
	.section	.nv.compat,"",@"SHT_CUDA_COMPAT_INFO"
	.align	4
        /*0000*/ 	.byte	0x02, 0x09, 0x00, 0x00, 0x02, 0x02, 0x01, 0x00, 0x02, 0x05, 0x05, 0x00, 0x03, 0x07, 0x01, 0x01
        /*0010*/ 	.byte	0x02, 0x03, 0x00, 0x00, 0x02, 0x06, 0x01, 0x00, 0x04, 0x0b, 0x08, 0x00, 0x01, 0x00, 0x00, 0x00
        /*0020*/ 	.byte	0x00, 0x00, 0x00, 0x00


//--------------------- .nv.info._Z11sgemm_naiveiiifPKfS0_fPf --------------------------
	.section	.nv.info._Z11sgemm_naiveiiifPKfS0_fPf,"",@"SHT_CUDA_INFO"
	.sectionflags	@""
	.align	4


	//----- nvinfo : EIATTR_CUDA_API_VERSION
	.align		4
        /*0000*/ 	.byte	0x04, 0x37
        /*0002*/ 	.short	(.L_7 - .L_6)
.L_6:
        /*0004*/ 	.word	0x00000082


	//----- nvinfo : EIATTR_KPARAM_INFO
	.align		4
.L_7:
        /*0008*/ 	.byte	0x04, 0x17
        /*000a*/ 	.short	(.L_9 - .L_8)
.L_8:
        /*000c*/ 	.word	0x00000000
        /*0010*/ 	.short	0x0007
        /*0012*/ 	.short	0x0028
        /*0014*/ 	.byte	0x00, 0xf5, 0x21, 0x00


	//----- nvinfo : EIATTR_KPARAM_INFO
	.align		4
.L_9:
        /*0018*/ 	.byte	0x04, 0x17
        /*001a*/ 	.short	(.L_11 - .L_10)
.L_10:
        /*001c*/ 	.word	0x00000000
        /*0020*/ 	.short	0x0006
        /*0022*/ 	.short	0x0020
        /*0024*/ 	.byte	0x00, 0xf0, 0x11, 0x00


	//----- nvinfo : EIATTR_KPARAM_INFO
	.align		4
.L_11:
        /*0028*/ 	.byte	0x04, 0x17
        /*002a*/ 	.short	(.L_13 - .L_12)
.L_12:
        /*002c*/ 	.word	0x00000000
        /*0030*/ 	.short	0x0005
        /*0032*/ 	.short	0x0018
        /*0034*/ 	.byte	0x00, 0xf5, 0x21, 0x00


	//----- nvinfo : EIATTR_KPARAM_INFO
	.align		4
.L_13:
        /*0038*/ 	.byte	0x04, 0x17
        /*003a*/ 	.short	(.L_15 - .L_14)
.L_14:
        /*003c*/ 	.word	0x00000000
        /*0040*/ 	.short	0x0004
        /*0042*/ 	.short	0x0010
        /*0044*/ 	.byte	0x00, 0xf5, 0x21, 0x00


	//----- nvinfo : EIATTR_KPARAM_INFO
	.align		4
.L_15:
        /*0048*/ 	.byte	0x04, 0x17
        /*004a*/ 	.short	(.L_17 - .L_16)
.L_16:
        /*004c*/ 	.word	0x00000000
        /*0050*/ 	.short	0x0003
        /*0052*/ 	.short	0x000c
        /*0054*/ 	.byte	0x00, 0xf0, 0x11, 0x00


	//----- nvinfo : EIATTR_KPARAM_INFO
	.align		4
.L_17:
        /*0058*/ 	.byte	0x04, 0x17
        /*005a*/ 	.short	(.L_19 - .L_18)
.L_18:
        /*005c*/ 	.word	0x00000000
        /*0060*/ 	.short	0x0002
        /*0062*/ 	.short	0x0008
        /*0064*/ 	.byte	0x00, 0xf0, 0x11, 0x00


	//----- nvinfo : EIATTR_KPARAM_INFO
	.align		4
.L_19:
        /*0068*/ 	.byte	0x04, 0x17
        /*006a*/ 	.short	(.L_21 - .L_20)
.L_20:
        /*006c*/ 	.word	0x00000000
        /*0070*/ 	.short	0x0001
        /*0072*/ 	.short	0x0004
        /*0074*/ 	.byte	0x00, 0xf0, 0x11, 0x00


	//----- nvinfo : EIATTR_KPARAM_INFO
	.align		4
.L_21:
        /*0078*/ 	.byte	0x04, 0x17
        /*007a*/ 	.short	(.L_23 - .L_22)
.L_22:
        /*007c*/ 	.word	0x00000000
        /*0080*/ 	.short	0x0000
        /*0082*/ 	.short	0x0000
        /*0084*/ 	.byte	0x00, 0xf0, 0x11, 0x00


	//----- nvinfo : EIATTR_SPARSE_MMA_MASK
	.align		4
.L_23:
        /*0088*/ 	.byte	0x03, 0x50
        /*008a*/ 	.short	0x0000


	//----- nvinfo : EIATTR_MAXREG_COUNT
	.align		4
        /*008c*/ 	.byte	0x03, 0x1b
        /*008e*/ 	.short	0x00ff


	//----- nvinfo : EIATTR_MERCURY_ISA_VERSION
	.align		4
        /*0090*/ 	.byte	0x03, 0x5f
        /*0092*/ 	.short	0x0101


	//----- nvinfo : EIATTR_VRC_CTA_INIT_COUNT
	.align		4
        /*0094*/ 	.byte	0x02, 0x4a
	.zero		1
	.zero		1


	//----- nvinfo : EIATTR_EXIT_INSTR_OFFSETS
	.align		4
        /*0098*/ 	.byte	0x04, 0x1c
        /*009a*/ 	.short	(.L_25 - .L_24)


	//   ....[0]....
.L_24:
        /*009c*/ 	.word	0x000000d0


	//   ....[1]....
        /*00a0*/ 	.word	0x00000ce0


	//----- nvinfo : EIATTR_CBANK_PARAM_SIZE
	.align		4
.L_25:
        /*00a4*/ 	.byte	0x03, 0x19
        /*00a6*/ 	.short	0x0030


	//----- nvinfo : EIATTR_PARAM_CBANK
	.align		4
        /*00a8*/ 	.byte	0x04, 0x0a
        /*00aa*/ 	.short	(.L_27 - .L_26)
	.align		4
.L_26:
        /*00ac*/ 	.word	index@(.nv.constant0._Z11sgemm_naiveiiifPKfS0_fPf)
        /*00b0*/ 	.short	0x0380
        /*00b2*/ 	.short	0x0030


	//----- nvinfo : EIATTR_SW_WAR
	.align		4
.L_27:
        /*00b4*/ 	.byte	0x04, 0x36
        /*00b6*/ 	.short	(.L_29 - .L_28)
.L_28:
        /*00b8*/ 	.word	0x00000008
.L_29:


//--------------------- .nv.callgraph             --------------------------
	.section	.nv.callgraph,"",@"SHT_CUDA_CALLGRAPH"
	.align	4
	.sectionentsize	8
	.align		4
        /*0000*/ 	.word	0x00000000
	.align		4
        /*0004*/ 	.word	0xffffffff
	.align		4
        /*0008*/ 	.word	0x00000000
	.align		4
        /*000c*/ 	.word	0xfffffffe
	.align		4
        /*0010*/ 	.word	0x00000000
	.align		4
        /*0014*/ 	.word	0xfffffffd
	.align		4
        /*0018*/ 	.word	0x00000000
	.align		4
        /*001c*/ 	.word	0xfffffffc


//--------------------- .text._Z11sgemm_naiveiiifPKfS0_fPf --------------------------
	.section	.text._Z11sgemm_naiveiiifPKfS0_fPf,"ax",@progbits
	.align	128
        .global         _Z11sgemm_naiveiiifPKfS0_fPf
        .type           _Z11sgemm_naiveiiifPKfS0_fPf,@function
        .size           _Z11sgemm_naiveiiifPKfS0_fPf,(.L_x_5 - _Z11sgemm_naiveiiifPKfS0_fPf)
        .other          _Z11sgemm_naiveiiifPKfS0_fPf,@"STO_CUDA_ENTRY STV_DEFAULT"
_Z11sgemm_naiveiiifPKfS0_fPf:
.text._Z11sgemm_naiveiiifPKfS0_fPf:
[----:B------:R-:W-:Y:S01]  /*0000*/  LDC R1, c[0x0][0x37c] ;  /* 0x0000df00ff017b82 */ /* 0x000fe20000000800 */
[----:B------:R-:W0:Y:S07]  /*0010*/  S2R R8, SR_TID.X ;  /* 0x0000000000087919 */ /* 0x000e2e0000002100 */
[----:B------:R-:W1:Y:S01]  /*0020*/  S2UR UR4, SR_CTAID.X ;  /* 0x00000000000479c3 */ /* 0x000e620000002500 */
[----:B------:R-:W2:Y:S07]  /*0030*/  S2R R2, SR_TID.Y ;  /* 0x0000000000027919 */ /* 0x000eae0000002200 */
[----:B------:R-:W2:Y:S01]  /*0040*/  LDC R3, c[0x0][0x364] ;  /* 0x0000d900ff037b82 */ /* 0x000ea20000000800 */
[----:B------:R-:W1:Y:S07]  /*0050*/  LDCU UR5, c[0x0][0x360] ;  /* 0x00006c00ff0577ac */ /* 0x000e6e0008000800 */
[----:B------:R-:W2:Y:S08]  /*0060*/  S2UR UR6, SR_CTAID.Y ;  /* 0x00000000000679c3 */ /* 0x000eb00000002600 */
[----:B------:R-:W3:Y:S01]  /*0070*/  LDC.64 R4, c[0x0][0x380] ;  /* 0x0000e000ff047b82 */ /* 0x000ee20000000a00 */
[----:B-1----:R-:W-:-:S06]  /*0080*/  UIMAD UR4, UR4, UR5, URZ ;  /* 0x00000005040472a4 */ /* 0x002fcc000f8e02ff */
[----:B0-----:R-:W-:Y:S01]  /*0090*/  IADD3 R0, PT, PT, R8, UR4, RZ ;  /* 0x0000000408007c10 */ /* 0x001fe2000fffe0ff */
[----:B--2---:R-:W-:-:S03]  /*00a0*/  IMAD R3, R3, UR6, R2 ;  /* 0x0000000603037c24 */ /* 0x004fc6000f8e0202 */
[----:B---3--:R-:W-:-:S04]  /*00b0*/  ISETP.GE.U32.AND P0, PT, R0, R5, PT ;  /* 0x000000050000720c */ /* 0x008fc80003f06070 */
[----:B------:R-:W-:-:S13]  /*00c0*/  ISETP.GE.U32.OR P0, PT, R3, R4, P0 ;  /* 0x000000040300720c */ /* 0x000fda0000706470 */
[----:B------:R-:W-:Y:S05]  /*00d0*/  @P0 EXIT ;  /* 0x000000000000094d */ /* 0x000fea0003800000 */
[----:B------:R-:W0:Y:S01]  /*00e0*/  LDC R2, c[0x0][0x388] ;  /* 0x0000e200ff027b82 */ /* 0x000e220000000800 */
[----:B------:R-:W1:Y:S01]  /*00f0*/  LDCU.64 UR6, c[0x0][0x358] ;  /* 0x00006b00ff0677ac */ /* 0x000e620008000a00 */
[----:B------:R-:W-:Y:S02]  /*0100*/  CS2R R18, SRZ ;  /* 0x0000000000127805 */ /* 0x000fe4000001ff00 */
[----:B0-----:R-:W-:-:S13]  /*0110*/  ISETP.NE.AND P0, PT, R2, RZ, PT ;  /* 0x000000ff0200720c */ /* 0x001fda0003f05270 */
[----:B-1----:R-:W-:Y:S05]  /*0120*/  @!P0 BRA `(.L_x_0) ;  /* 0x0000000800bc8947 */ /* 0x002fea0003800000 */
[C---:B------:R-:W-:Y:S01]  /*0130*/  ISETP.GE.U32.AND P1, PT, R2.reuse, 0x8, PT ;  /* 0x000000080200780c */ /* 0x040fe20003f26070 */
[----:B------:R-:W-:Y:S01]  /*0140*/  HFMA2 R7, -RZ, RZ, 0, 0 ;  /* 0x00000000ff077431 */ /* 0x000fe200000001ff */
[----:B------:R-:W-:Y:S02]  /*0150*/  LOP3.LUT R6, R2, 0x7, RZ, 0xc0, !PT ;  /* 0x0000000702067812 */ /* 0x000fe400078ec0ff */
[----:B------:R-:W-:Y:S02]  /*0160*/  CS2R R18, SRZ ;  /* 0x0000000000127805 */ /* 0x000fe4000001ff00 */
[----:B------:R-:W-:-:S07]  /*0170*/  ISETP.NE.AND P0, PT, R6, RZ, PT ;  /* 0x000000ff0600720c */ /* 0x000fce0003f05270 */
[----:B------:R-:W-:Y:S06]  /*0180*/  @!P1 BRA `(.L_x_1) ;  /* 0x0000000400649947 */ /* 0x000fec0003800000 */
[----:B------:R-:W-:Y:S01]  /*0190*/  LOP3.LUT R7, R2, 0xfffffff8, RZ, 0xc0, !PT ;  /* 0xfffffff802077812 */ /* 0x000fe200078ec0ff */
[C---:B------:R-:W-:Y:S01]  /*01a0*/  IMAD R10, R5.reuse, 0x3, R0 ;  /* 0x00000003050a7824 */ /* 0x040fe200078e0200 */
[C---:B------:R-:W-:Y:S01]  /*01b0*/  IADD3 R4, PT, PT, R5.reuse, UR4, R8 ;  /* 0x0000000405047c10 */ /* 0x040fe2000fffe008 */
[C-C-:B------:R-:W-:Y:S01]  /*01c0*/  IMAD R11, R5.reuse, 0x5, R0.reuse ;  /* 0x00000005050b7824 */ /* 0x140fe200078e0200 */
[CC--:B------:R-:W-:Y:S01]  /*01d0*/  LEA R8, R5.reuse, R0.reuse, 0x1 ;  /* 0x0000000005087211 */ /* 0x0c0fe200078e08ff */
[C-C-:B------:R-:W-:Y:S01]  /*01e0*/  IMAD R24, R5.reuse, 0x6, R0.reuse ;  /* 0x0000000605187824 */ /* 0x140fe200078e0200 */
[CC--:B------:R-:W-:Y:S01]  /*01f0*/  LEA R9, R5.reuse, R0.reuse, 0x2 ;  /* 0x0000000005097211 */ /* 0x0c0fe200078e10ff */
[----:B------:R-:W-:Y:S01]  /*0200*/  IMAD R25, R5, 0x7, R0 ;  /* 0x0000000705197824 */ /* 0x000fe200078e0200 */
[----:B------:R-:W-:Y:S01]  /*0210*/  MOV R26, R0 ;  /* 0x00000000001a7202 */ /* 0x000fe20000000f00 */
[----:B------:R-:W-:Y:S01]  /*0220*/  IMAD R27, R3, R2, 0x3 ;  /* 0x00000003031b7424 */ /* 0x000fe200078e0202 */
[----:B------:R-:W-:-:S02]  /*0230*/  CS2R R18, SRZ ;  /* 0x0000000000127805 */ /* 0x000fc4000001ff00 */
[----:B------:R-:W-:-:S07]  /*0240*/  IADD3 R28, PT, PT, -R7, RZ, RZ ;  /* 0x000000ff071c7210 */ /* 0x000fce0007ffe1ff */
.L_x_2:
[----:B------:R-:W0:Y:S01]  /*0250*/  LDC.64 R12, c[0x0][0x390] ;  /* 0x0000e400ff0c7b82 */ /* 0x000e220000000a00 */
[----:B------:R-:W-:-:S07]  /*0260*/  IADD3 R17, PT, PT, R27, -0x3, RZ ;  /* 0xfffffffd1b117810 */ /* 0x000fce0007ffe0ff */
[----:B------:R-:W1:Y:S01]  /*0270*/  LDC.64 R14, c[0x0][0x398] ;  /* 0x0000e600ff0e7b82 */ /* 0x000e620000000a00 */
[----:B0-----:R-:W-:-:S06]  /*0280*/  IMAD.WIDE.U32 R16, R17, 0x4, R12 ;  /* 0x0000000411107825 */ /* 0x001fcc00078e000c */
[----:B------:R0:W2:Y:S01]  /*0290*/  LDG.E R16, desc[UR6][R16.64] ;  /* 0x0000000610107981 */ /* 0x0000a2000c1e1900 */
[----:B-1----:R-:W-:-:S06]  /*02a0*/  IMAD.WIDE.U32 R20, R26, 0x4, R14 ;  /* 0x000000041a147825 */ /* 0x002fcc00078e000e */
[----:B------:R-:W2:Y:S01]  /*02b0*/  LDG.E R21, desc[UR6][R20.64] ;  /* 0x0000000614157981 */ /* 0x000ea2000c1e1900 */
[----:B0-----:R-:W-:Y:S01]  /*02c0*/  IADD3 R17, PT, PT, R27, -0x2, RZ ;  /* 0xfffffffe1b117810 */ /* 0x001fe20007ffe0ff */
[----:B--2---:R-:W-:-:S04]  /*02d0*/  FMUL R29, R16, R21 ;  /* 0x00000015101d7220 */ /* 0x004fc80000400000 */
[----:B------:R-:W0:Y:S01]  /*02e0*/  F2F.F64.F32 R22, R29 ;  /* 0x0000001d00167310 */ /* 0x000e220000201800 */
[----:B------:R-:W-:-:S06]  /*02f0*/  IMAD.WIDE.U32 R16, R17, 0x4, R12 ;  /* 0x0000000411107825 */ /* 0x000fcc00078e000c */
[----:B------:R-:W2:Y:S01]  /*0300*/  LDG.E R16, desc[UR6][R16.64] ;  /* 0x0000000610107981 */ /* 0x000ea2000c1e1900 */
[----:B0-----:R-:W-:Y:S01]  /*0310*/  DADD R18, R22, R18 ;  /* 0x0000000016127229 */ /* 0x001fe20000000012 */
[----:B------:R-:W-:-:S06]  /*0320*/  IMAD.WIDE.U32 R22, R4, 0x4, R14 ;  /* 0x0000000404167825 */ /* 0x000fcc00078e000e */
[----:B------:R-:W2:Y:S01]  /*0330*/  LDG.E R23, desc[UR6][R22.64] ;  /* 0x0000000616177981 */ /* 0x000ea2000c1e1900 */
[----:B------:R-:W-:Y:S01]  /*0340*/  IADD3 R21, PT, PT, R27, -0x1, RZ ;  /* 0xffffffff1b157810 */ /* 0x000fe20007ffe0ff */
[----:B--2---:R-:W-:-:S04]  /*0350*/  FMUL R23, R16, R23 ;  /* 0x0000001710177220 */ /* 0x004fc80000400000 */
[----:B------:R-:W0:Y:S02]  /*0360*/  F2F.F64.F32 R16, R23 ;  /* 0x0000001700107310 */ /* 0x000e240000201800 */
[----:B0-----:R-:W-:Y:S01]  /*0370*/  DADD R18, R18, R16 ;  /* 0x0000000012127229 */ /* 0x001fe20000000010 */
[----:B------:R-:W-:-:S04]  /*0380*/  IMAD.WIDE.U32 R16, R21, 0x4, R12 ;  /* 0x0000000415107825 */ /* 0x000fc800078e000c */
[--C-:B------:R-:W-:Y:S01]  /*0390*/  IMAD.WIDE.U32 R20, R8, 0x4, R14.reuse ;  /* 0x0000000408147825 */ /* 0x100fe200078e000e */
[----:B------:R-:W2:Y:S05]  /*03a0*/  LDG.E R29, desc[UR6][R16.64] ;  /* 0x00000006101d7981 */ /* 0x000eaa000c1e1900 */
[----:B------:R-:W2:Y:S01]  /*03b0*/  LDG.E R20, desc[UR6][R20.64] ;  /* 0x0000000614147981 */ /* 0x000ea2000c1e1900 */
[----:B------:R-:W-:-:S06]  /*03c0*/  IMAD.WIDE.U32 R22, R10, 0x4, R14 ;  /* 0x000000040a167825 */ /* 0x000fcc00078e000e */
[----:B------:R-:W3:Y:S01]  /*03d0*/  LDG.E R23, desc[UR6][R22.64] ;  /* 0x0000000616177981 */ /* 0x000ee2000c1e1900 */
[----:B--2---:R-:W-:-:S04]  /*03e0*/  FMUL R29, R29, R20 ;  /* 0x000000141d1d7220 */ /* 0x004fc80000400000 */
[----:B------:R-:W0:Y:S02]  /*03f0*/  F2F.F64.F32 R16, R29 ;  /* 0x0000001d00107310 */ /* 0x000e240000201800 */
[----:B0-----:R-:W-:Y:S01]  /*0400*/  DADD R18, R18, R16 ;  /* 0x0000000012127229 */ /* 0x001fe20000000010 */
[----:B------:R-:W-:-:S06]  /*0410*/  IMAD.WIDE.U32 R16, R27, 0x4, R12 ;  /* 0x000000041b107825 */ /* 0x000fcc00078e000c */
[----:B------:R0:W3:Y:S02]  /*0420*/  LDG.E R16, desc[UR6][R16.64] ;  /* 0x0000000610107981 */ /* 0x0000e4000c1e1900 */
[----:B0-----:R-:W-:Y:S01]  /*0430*/  IADD3 R17, PT, PT, R27, 0x1, RZ ;  /* 0x000000011b117810 */ /* 0x001fe20007ffe0ff */
[----:B---3--:R-:W-:-:S04]  /*0440*/  FMUL R23, R16, R23 ;  /* 0x0000001710177220 */ /* 0x008fc80000400000 */
[----:B------:R-:W0:Y:S01]  /*0450*/  F2F.F64.F32 R20, R23 ;  /* 0x0000001700147310 */ /* 0x000e220000201800 */
[----:B------:R-:W-:-:S05]  /*0460*/  IMAD.WIDE.U32 R16, R17, 0x4, R12 ;  /* 0x0000000411107825 */ /* 0x000fca00078e000c */
[----:B------:R-:W2:Y:S01]  /*0470*/  LDG.E R29, desc[UR6][R16.64] ;  /* 0x00000006101d7981 */ /* 0x000ea2000c1e1900 */
[----:B0-----:R-:W-:Y:S01]  /*0480*/  DADD R18, R18, R20 ;  /* 0x0000000012127229 */ /* 0x001fe20000000014 */
[----:B------:R-:W-:-:S06]  /*0490*/  IMAD.WIDE.U32 R20, R9, 0x4, R14 ;  /* 0x0000000409147825 */ /* 0x000fcc00078e000e */
[----:B------:R-:W2:Y:S01]  /*04a0*/  LDG.E R20, desc[UR6][R20.64] ;  /* 0x0000000614147981 */ /* 0x000ea2000c1e1900 */
[----:B------:R-:W-:Y:S01]  /*04b0*/  IADD3 R22, PT, PT, R27, 0x2, RZ ;  /* 0x000000021b167810 */ /* 0x000fe20007ffe0ff */
[----:B--2---:R-:W-:-:S04]  /*04c0*/  FMUL R29, R29, R20 ;  /* 0x000000141d1d7220 */ /* 0x004fc80000400000 */
[----:B------:R-:W0:Y:S02]  /*04d0*/  F2F.F64.F32 R16, R29 ;  /* 0x0000001d00107310 */ /* 0x000e240000201800 */
[----:B0-----:R-:W-:Y:S01]  /*04e0*/  DADD R16, R18, R16 ;  /* 0x0000000012107229 */ /* 0x001fe20000000010 */
[----:B------:R-:W-:-:S04]  /*04f0*/  IMAD.WIDE.U32 R18, R22, 0x4, R12 ;  /* 0x0000000416127825 */ /* 0x000fc800078e000c */
[----:B------:R-:W-:Y:S02]  /*0500*/  IMAD.WIDE.U32 R22, R11, 0x4, R14 ;  /* 0x000000040b167825 */ /* 0x000fe400078e000e */
[----:B------:R-:W2:Y:S04]  /*0510*/  LDG.E R18, desc[UR6][R18.64] ;  /* 0x0000000612127981 */ /* 0x000ea8000c1e1900 */
[----:B------:R-:W2:Y:S01]  /*0520*/  LDG.E R23, desc[UR6][R22.64] ;  /* 0x0000000616177981 */ /* 0x000ea2000c1e1900 */
[----:B------:R-:W-:-:S05]  /*0530*/  IADD3 R21, PT, PT, R27, 0x3, RZ ;  /* 0x000000031b157810 */ /* 0x000fca0007ffe0ff */
[----:B------:R-:W-:-:S06]  /*0540*/  IMAD.WIDE.U32 R20, R21, 0x4, R12 ;  /* 0x0000000415147825 */ /* 0x000fcc00078e000c */
[----:B------:R0:W3:Y:S02]  /*0550*/  LDG.E R20, desc[UR6][R20.64] ;  /* 0x0000000614147981 */ /* 0x0000e4000c1e1900 */
[----:B0-----:R-:W-:-:S05]  /*0560*/  IADD3 R21, PT, PT, R27, 0x4, RZ ;  /* 0x000000041b157810 */ /* 0x001fca0007ffe0ff */
[----:B------:R-:W-:-:S06]  /*0570*/  IMAD.WIDE.U32 R12, R21, 0x4, R12 ;  /* 0x00000004150c7825 */ /* 0x000fcc00078e000c */
[----:B------:R-:W4:Y:S01]  /*0580*/  LDG.E R12, desc[UR6][R12.64] ;  /* 0x000000060c0c7981 */ /* 0x000f22000c1e1900 */
[----:B--2---:R-:W-:-:S04]  /*0590*/  FMUL R23, R18, R23 ;  /* 0x0000001712177220 */ /* 0x004fc80000400000 */
[----:B------:R-:W0:Y:S02]  /*05a0*/  F2F.F64.F32 R18, R23 ;  /* 0x0000001700127310 */ /* 0x000e240000201800 */
[----:B0-----:R-:W-:Y:S01]  /*05b0*/  DADD R16, R16, R18 ;  /* 0x0000000010107229 */ /* 0x001fe20000000012 */
[----:B------:R-:W-:-:S05]  /*05c0*/  IMAD.WIDE.U32 R18, R24, 0x4, R14 ;  /* 0x0000000418127825 */ /* 0x000fca00078e000e */
[----:B------:R-:W3:Y:S01]  /*05d0*/  LDG.E R29, desc[UR6][R18.64] ;  /* 0x00000006121d7981 */ /* 0x000ee2000c1e1900 */
[----:B------:R-:W-:-:S06]  /*05e0*/  IMAD.WIDE.U32 R14, R25, 0x4, R14 ;  /* 0x00000004190e7825 */ /* 0x000fcc00078e000e */
[----:B------:R-:W4:Y:S01]  /*05f0*/  LDG.E R15, desc[UR6][R14.64] ;  /* 0x000000060e0f7981 */ /* 0x000f22000c1e1900 */
[----:B------:R-:W-:-:S04]  /*0600*/  IADD3 R28, PT, PT, R28, 0x8, RZ ;  /* 0x000000081c1c7810 */ /* 0x000fc80007ffe0ff */
[----:B------:R-:W-:Y:S02]  /*0610*/  ISETP.NE.AND P1, PT, R28, RZ, PT ;  /* 0x000000ff1c00720c */ /* 0x000fe40003f25270 */
[----:B------:R-:W-:Y:S02]  /*0620*/  IADD3 R27, PT, PT, R27, 0x8, RZ ;  /* 0x000000081b1b7810 */ /* 0x000fe40007ffe0ff */
[C---:B------:R-:W-:Y:S02]  /*0630*/  LEA R4, R5.reuse, R4, 0x3 ;  /* 0x0000000405047211 */ /* 0x040fe400078e18ff */
[C---:B------:R-:W-:Y:S02]  /*0640*/  LEA R8, R5.reuse, R8, 0x3 ;  /* 0x0000000805087211 */ /* 0x040fe400078e18ff */
[C---:B------:R-:W-:Y:S02]  /*0650*/  LEA R10, R5.reuse, R10, 0x3 ;  /* 0x0000000a050a7211 */ /* 0x040fe400078e18ff */
[----:B------:R-:W-:-:S02]  /*0660*/  LEA R9, R5, R9, 0x3 ;  /* 0x0000000905097211 */ /* 0x000fc400078e18ff */
[C---:B------:R-:W-:Y:S02]  /*0670*/  LEA R11, R5.reuse, R11, 0x3 ;  /* 0x0000000b050b7211 */ /* 0x040fe400078e18ff */
[C---:B------:R-:W-:Y:S02]  /*0680*/  LEA R24, R5.reuse, R24, 0x3 ;  /* 0x0000001805187211 */ /* 0x040fe400078e18ff */
[C---:B------:R-:W-:Y:S02]  /*0690*/  LEA R25, R5.reuse, R25, 0x3 ;  /* 0x0000001905197211 */ /* 0x040fe400078e18ff */
[----:B------:R-:W-:Y:S01]  /*06a0*/  LEA R26, R5, R26, 0x3 ;  /* 0x0000001a051a7211 */ /* 0x000fe200078e18ff */
[----:B---3--:R-:W-:-:S06]  /*06b0*/  FMUL R22, R20, R29 ;  /* 0x0000001d14167220 */ /* 0x008fcc0000400000 */
[----:B------:R-:W0:Y:S01]  /*06c0*/  F2F.F64.F32 R22, R22 ;  /* 0x0000001600167310 */ /* 0x000e220000201800 */
[----:B----4-:R-:W-:-:S07]  /*06d0*/  FMUL R29, R12, R15 ;  /* 0x0000000f0c1d7220 */ /* 0x010fce0000400000 */
[----:B------:R-:W1:Y:S01]  /*06e0*/  F2F.F64.F32 R20, R29 ;  /* 0x0000001d00147310 */ /* 0x000e620000201800 */
[----:B0-----:R-:W-:-:S08]  /*06f0*/  DADD R16, R16, R22 ;  /* 0x0000000010107229 */ /* 0x001fd00000000016 */
[----:B-1----:R-:W-:Y:S01]  /*0700*/  DADD R18, R16, R20 ;  /* 0x0000000010127229 */ /* 0x002fe20000000014 */
[----:B------:R-:W-:Y:S10]  /*0710*/  @P1 BRA `(.L_x_2) ;  /* 0xfffffff800cc1947 */ /* 0x000ff4000383ffff */
.L_x_1:
[----:B------:R-:W-:Y:S05]  /*0720*/  @!P0 BRA `(.L_x_0) ;  /* 0x00000004003c8947 */ /* 0x000fea0003800000 */
[----:B------:R-:W-:Y:S02]  /*0730*/  ISETP.GE.U32.AND P0, PT, R6, 0x4, PT ;  /* 0x000000040600780c */ /* 0x000fe40003f06070 */
[----:B------:R-:W-:-:S04]  /*0740*/  LOP3.LUT R20, R2, 0x3, RZ, 0xc0, !PT ;  /* 0x0000000302147812 */ /* 0x000fc800078ec0ff */
[----:B------:R-:W-:-:S07]  /*0750*/  ISETP.NE.AND P1, PT, R20, RZ, PT ;  /* 0x000000ff1400720c */ /* 0x000fce0003f25270 */
[----:B------:R-:W-:Y:S06]  /*0760*/  @!P0 BRA `(.L_x_3) ;  /* 0x00000000009c8947 */ /* 0x000fec0003800000 */
[----:B------:R-:W0:Y:S01]  /*0770*/  LDC.64 R10, c[0x0][0x390] ;  /* 0x0000e400ff0a7b82 */ /* 0x000e220000000a00 */
[----:B------:R-:W-:Y:S02]  /*0780*/  IMAD R23, R3, R2, R7 ;  /* 0x0000000203177224 */ /* 0x000fe400078e0207 */
[----:B------:R-:W-:-:S03]  /*0790*/  IMAD R4, R7, R5, R0 ;  /* 0x0000000507047224 */ /* 0x000fc600078e0200 */
[C---:B------:R-:W-:Y:S02]  /*07a0*/  IADD3 R29, PT, PT, R23.reuse, 0x1, RZ ;  /* 0x00000001171d7810 */ /* 0x040fe40007ffe0ff */
[----:B------:R-:W1:Y:S01]  /*07b0*/  LDC.64 R8, c[0x0][0x398] ;  /* 0x0000e600ff087b82 */ /* 0x000e620000000a00 */
[-C--:B------:R-:W-:Y:S02]  /*07c0*/  IADD3 R6, PT, PT, R4, R5.reuse, RZ ;  /* 0x0000000504067210 */ /* 0x080fe40007ffe0ff */
[C---:B------:R-:W-:Y:S02]  /*07d0*/  IADD3 R13, PT, PT, R23.reuse, 0x2, RZ ;  /* 0x00000002170d7810 */ /* 0x040fe40007ffe0ff */
[----:B------:R-:W-:Y:S01]  /*07e0*/  IADD3 R22, PT, PT, R6, R5, RZ ;  /* 0x0000000506167210 */ /* 0x000fe20007ffe0ff */
[----:B0-----:R-:W-:-:S04]  /*07f0*/  IMAD.WIDE.U32 R26, R23, 0x4, R10 ;  /* 0x00000004171a7825 */ /* 0x001fc800078e000a */
[--C-:B-1----:R-:W-:Y:S02]  /*0800*/  IMAD.WIDE.U32 R24, R4, 0x4, R8.reuse ;  /* 0x0000000404187825 */ /* 0x102fe400078e0008 */
[----:B------:R0:W2:Y:S02]  /*0810*/  LDG.E R4, desc[UR6][R26.64] ;  /* 0x000000061a047981 */ /* 0x0000a4000c1e1900 */
[----:B------:R-:W-:Y:S02]  /*0820*/  IMAD.WIDE.U32 R16, R6, 0x4, R8 ;  /* 0x0000000406107825 */ /* 0x000fe400078e0008 */
[----:B------:R-:W2:Y:S02]  /*0830*/  LDG.E R21, desc[UR6][R24.64] ;  /* 0x0000000618157981 */ /* 0x000ea4000c1e1900 */
[--C-:B------:R-:W-:Y:S02]  /*0840*/  IMAD.WIDE.U32 R28, R29, 0x4, R10.reuse ;  /* 0x000000041d1c7825 */ /* 0x100fe400078e000a */
[----:B------:R-:W3:Y:S02]  /*0850*/  LDG.E R17, desc[UR6][R16.64] ;  /* 0x0000000610117981 */ /* 0x000ee4000c1e1900 */
[----:B------:R-:W-:-:S02]  /*0860*/  IMAD.WIDE.U32 R12, R13, 0x4, R10 ;  /* 0x000000040d0c7825 */ /* 0x000fc400078e000a */
[----:B------:R-:W3:Y:S02]  /*0870*/  LDG.E R6, desc[UR6][R28.64] ;  /* 0x000000061c067981 */ /* 0x000ee4000c1e1900 */
[C---:B------:R-:W-:Y:S01]  /*0880*/  IMAD.WIDE.U32 R14, R22.reuse, 0x4, R8 ;  /* 0x00000004160e7825 */ /* 0x040fe200078e0008 */
[----:B------:R-:W-:Y:S01]  /*0890*/  IADD3 R23, PT, PT, R23, 0x3, RZ ;  /* 0x0000000317177810 */ /* 0x000fe20007ffe0ff */
[----:B------:R-:W4:Y:S01]  /*08a0*/  LDG.E R12, desc[UR6][R12.64] ;  /* 0x000000060c0c7981 */ /* 0x000f22000c1e1900 */
[----:B0-----:R-:W-:-:S03]  /*08b0*/  IADD3 R27, PT, PT, R22, R5, RZ ;  /* 0x00000005161b7210 */ /* 0x001fc60007ffe0ff */
[----:B------:R-:W4:Y:S01]  /*08c0*/  LDG.E R15, desc[UR6][R14.64] ;  /* 0x000000060e0f7981 */ /* 0x000f22000c1e1900 */
[----:B------:R-:W-:-:S04]  /*08d0*/  IMAD.WIDE.U32 R10, R23, 0x4, R10 ;  /* 0x00000004170a7825 */ /* 0x000fc800078e000a */
[----:B------:R-:W-:Y:S02]  /*08e0*/  IMAD.WIDE.U32 R8, R27, 0x4, R8 ;  /* 0x000000041b087825 */ /* 0x000fe400078e0008 */
[----:B------:R-:W5:Y:S04]  /*08f0*/  LDG.E R10, desc[UR6][R10.64] ;  /* 0x000000060a0a7981 */ /* 0x000f68000c1e1900 */
[----:B------:R-:W5:Y:S01]  /*0900*/  LDG.E R9, desc[UR6][R8.64] ;  /* 0x0000000608097981 */ /* 0x000f62000c1e1900 */
[----:B------:R-:W-:Y:S01]  /*0910*/  IADD3 R7, PT, PT, R7, 0x4, RZ ;  /* 0x0000000407077810 */ /* 0x000fe20007ffe0ff */
[----:B--2---:R-:W-:-:S04]  /*0920*/  FMUL R4, R4, R21 ;  /* 0x0000001504047220 */ /* 0x004fc80000400000 */
[----:B------:R-:W0:Y:S01]  /*0930*/  F2F.F64.F32 R22, R4 ;  /* 0x0000000400167310 */ /* 0x000e220000201800 */
[----:B---3--:R-:W-:-:S07]  /*0940*/  FMUL R6, R6, R17 ;  /* 0x0000001106067220 */ /* 0x008fce0000400000 */
[----:B------:R-:W1:Y:S01]  /*0950*/  F2F.F64.F32 R16, R6 ;  /* 0x0000000600107310 */ /* 0x000e620000201800 */
[----:B----4-:R-:W-:Y:S01]  /*0960*/  FMUL R21, R12, R15 ;  /* 0x0000000f0c157220 */ /* 0x010fe20000400000 */
[----:B0-----:R-:W-:-:S06]  /*0970*/  DADD R22, R18, R22 ;  /* 0x0000000012167229 */ /* 0x001fcc0000000016 */
[----:B------:R-:W0:Y:S01]  /*0980*/  F2F.F64.F32 R12, R21 ;  /* 0x00000015000c7310 */ /* 0x000e220000201800 */
[----:B-----5:R-:W-:Y:S01]  /*0990*/  FMUL R14, R10, R9 ;  /* 0x000000090a0e7220 */ /* 0x020fe20000400000 */
[----:B-1----:R-:W-:-:S06]  /*09a0*/  DADD R16, R22, R16 ;  /* 0x0000000016107229 */ /* 0x002fcc0000000010 */
[----:B------:R-:W1:Y:S02]  /*09b0*/  F2F.F64.F32 R18, R14 ;  /* 0x0000000e00127310 */ /* 0x000e640000201800 */
[----:B0-----:R-:W-:-:S08]  /*09c0*/  DADD R12, R16, R12 ;  /* 0x00000000100c7229 */ /* 0x001fd0000000000c */
[----:B-1----:R-:W-:-:S11]  /*09d0*/  DADD R18, R12, R18 ;  /* 0x000000000c127229 */ /* 0x002fd60000000012 */
.L_x_3:
[----:B------:R-:W-:Y:S05]  /*09e0*/  @!P1 BRA `(.L_x_0) ;  /* 0x00000000008c9947 */ /* 0x000fea0003800000 */
[----:B------:R-:W0:Y:S01]  /*09f0*/  LDC.64 R14, c[0x0][0x390] ;  /* 0x0000e400ff0e7b82 */ /* 0x000e220000000a00 */
[----:B------:R-:W-:Y:S02]  /*0a00*/  ISETP.NE.AND P0, PT, R20, 0x1, PT ;  /* 0x000000011400780c */ /* 0x000fe40003f05270 */
[----:B------:R-:W-:-:S04]  /*0a10*/  LOP3.LUT R4, R2, 0x1, RZ, 0xc0, !PT ;  /* 0x0000000102047812 */ /* 0x000fc800078ec0ff */
[----:B------:R-:W-:Y:S01]  /*0a20*/  ISETP.NE.U32.AND P1, PT, R4, 0x1, PT ;  /* 0x000000010400780c */ /* 0x000fe20003f25070 */
[----:B------:R-:W1:Y:S06]  /*0a30*/  LDC.64 R8, c[0x0][0x398] ;  /* 0x0000e600ff087b82 */ /* 0x000e6c0000000a00 */
[----:B------:R-:W-:Y:S02]  /*0a40*/  @P0 IMAD R17, R3, R2, R7 ;  /* 0x0000000203110224 */ /* 0x000fe400078e0207 */
[----:B------:R-:W2:Y:S01]  /*0a50*/  LDC.64 R10, c[0x0][0x390] ;  /* 0x0000e400ff0a7b82 */ /* 0x000ea20000000a00 */
[----:B------:R-:W-:-:S02]  /*0a60*/  @P0 IMAD R6, R7, R5, R0 ;  /* 0x0000000507060224 */ /* 0x000fc400078e0200 */
[----:B------:R-:W-:-:S05]  /*0a70*/  @P0 IADD3 R23, PT, PT, R17, 0x1, RZ ;  /* 0x0000000111170810 */ /* 0x000fca0007ffe0ff */
[----:B------:R-:W3:Y:S01]  /*0a80*/  LDC.64 R12, c[0x0][0x398] ;  /* 0x0000e600ff0c7b82 */ /* 0x000ee20000000a00 */
[----:B0-----:R-:W-:Y:S01]  /*0a90*/  @P0 IMAD.WIDE.U32 R20, R17, 0x4, R14 ;  /* 0x0000000411140825 */ /* 0x001fe200078e000e */
[----:B------:R-:W-:-:S03]  /*0aa0*/  @P0 IADD3 R25, PT, PT, R6, R5, RZ ;  /* 0x0000000506190210 */ /* 0x000fc60007ffe0ff */
[----:B-1----:R-:W-:Y:S01]  /*0ab0*/  @P0 IMAD.WIDE.U32 R16, R6, 0x4, R8 ;  /* 0x0000000406100825 */ /* 0x002fe200078e0008 */
[----:B------:R-:W4:Y:S01]  /*0ac0*/  @P0 LDG.E R4, desc[UR6][R20.64] ;  /* 0x0000000614040981 */ /* 0x000f22000c1e1900 */
[----:B------:R-:W-:Y:S02]  /*0ad0*/  @P0 IADD3 R7, PT, PT, R7, 0x2, RZ ;  /* 0x0000000207070810 */ /* 0x000fe40007ffe0ff */
[----:B------:R-:W-:Y:S02]  /*0ae0*/  @P0 IMAD.WIDE.U32 R14, R23, 0x4, R14 ;  /* 0x00000004170e0825 */ /* 0x000fe400078e000e */
[----:B------:R-:W4:Y:S02]  /*0af0*/  @P0 LDG.E R17, desc[UR6][R16.64] ;  /* 0x0000000610110981 */ /* 0x000f24000c1e1900 */
[----:B------:R-:W-:Y:S02]  /*0b00*/  @P0 IMAD.WIDE.U32 R8, R25, 0x4, R8 ;  /* 0x0000000419080825 */ /* 0x000fe400078e0008 */
[----:B------:R-:W5:Y:S02]  /*0b10*/  @P0 LDG.E R14, desc[UR6][R14.64] ;  /* 0x000000060e0e0981 */ /* 0x000f64000c1e1900 */
[----:B------:R-:W-:-:S02]  /*0b20*/  @!P1 IMAD R23, R3, R2, R7 ;  /* 0x0000000203179224 */ /* 0x000fc400078e0207 */
[----:B------:R-:W-:Y:S01]  /*0b30*/  @!P1 IMAD R7, R7, R5, R0 ;  /* 0x0000000507079224 */ /* 0x000fe200078e0200 */
[----:B------:R-:W5:Y:S01]  /*0b40*/  @P0 LDG.E R9, desc[UR6][R8.64] ;  /* 0x0000000608090981 */ /* 0x000f62000c1e1900 */
[----:B--2---:R-:W-:-:S04]  /*0b50*/  @!P1 IMAD.WIDE.U32 R10, R23, 0x4, R10 ;  /* 0x00000004170a9825 */ /* 0x004fc800078e000a */
[----:B---3--:R-:W-:Y:S02]  /*0b60*/  @!P1 IMAD.WIDE.U32 R12, R7, 0x4, R12 ;  /* 0x00000004070c9825 */ /* 0x008fe400078e000c */
[----:B------:R-:W2:Y:S04]  /*0b70*/  @!P1 LDG.E R10, desc[UR6][R10.64] ;  /* 0x000000060a0a9981 */ /* 0x000ea8000c1e1900 */
[----:B------:R-:W2:Y:S01]  /*0b80*/  @!P1 LDG.E R13, desc[UR6][R12.64] ;  /* 0x000000060c0d9981 */ /* 0x000ea2000c1e1900 */
[----:B----4-:R-:W-:-:S04]  /*0b90*/  @P0 FMUL R4, R4, R17 ;  /* 0x0000001104040220 */ /* 0x010fc80000400000 */
[----:B------:R-:W0:Y:S01]  /*0ba0*/  @P0 F2F.F64.F32 R6, R4 ;  /* 0x0000000400060310 */ /* 0x000e220000201800 */
[----:B-----5:R-:W-:-:S07]  /*0bb0*/  @P0 FMUL R16, R14, R9 ;  /* 0x000000090e100220 */ /* 0x020fce0000400000 */
[----:B------:R-:W1:Y:S01]  /*0bc0*/  @P0 F2F.F64.F32 R16, R16 ;  /* 0x0000001000100310 */ /* 0x000e620000201800 */
[----:B0-----:R-:W-:Y:S01]  /*0bd0*/  @P0 DADD R14, R18, R6 ;  /* 0x00000000120e0229 */ /* 0x001fe20000000006 */
[----:B--2---:R-:W-:-:S06]  /*0be0*/  @!P1 FMUL R2, R10, R13 ;  /* 0x0000000d0a029220 */ /* 0x004fcc0000400000 */
[----:B------:R-:W0:Y:S01]  /*0bf0*/  @!P1 F2F.F64.F32 R6, R2 ;  /* 0x0000000200069310 */ /* 0x000e220000201800 */
[----:B-1----:R-:W-:-:S08]  /*0c00*/  @P0 DADD R18, R14, R16 ;  /* 0x000000000e120229 */ /* 0x002fd00000000010 */
[----:B0-----:R-:W-:-:S11]  /*0c10*/  @!P1 DADD R18, R18, R6 ;  /* 0x0000000012129229 */ /* 0x001fd60000000006 */
.L_x_0:
[----:B------:R-:W0:Y:S01]  /*0c20*/  LDC.64 R6, c[0x0][0x3a8] ;  /* 0x0000ea00ff067b82 */ /* 0x000e220000000a00 */
[----:B------:R-:W-:Y:S01]  /*0c30*/  IMAD R5, R3, R5, R0 ;  /* 0x0000000503057224 */ /* 0x000fe200078e0200 */
[----:B------:R-:W1:Y:S01]  /*0c40*/  LDCU UR8, c[0x0][0x3a0] ;  /* 0x00007400ff0877ac */ /* 0x000e620008000800 */
[----:B------:R-:W2:Y:S02]  /*0c50*/  LDCU UR5, c[0x0][0x38c] ;  /* 0x00007180ff0577ac */ /* 0x000ea40008000800 */
[----:B0-----:R-:W-:-:S05]  /*0c60*/  IMAD.WIDE.U32 R4, R5, 0x4, R6 ;  /* 0x0000000405047825 */ /* 0x001fca00078e0006 */
[----:B------:R-:W1:Y:S01]  /*0c70*/  LDG.E R0, desc[UR6][R4.64] ;  /* 0x0000000604007981 */ /* 0x000e62000c1e1900 */
[----:B--2---:R-:W-:Y:S01]  /*0c80*/  F2F.F64.F32 R2, UR5 ;  /* 0x0000000500027d10 */ /* 0x004fe20008201800 */
[----:B-1----:R-:W-:-:S07]  /*0c90*/  FMUL R0, R0, UR8 ;  /* 0x0000000800007c20 */ /* 0x002fce0008400000 */
[----:B------:R-:W0:Y:S02]  /*0ca0*/  F2F.F64.F32 R6, R0 ;  /* 0x0000000000067310 */ /* 0x000e240000201800 */
[----:B0-----:R-:W-:-:S10]  /*0cb0*/  DFMA R2, R2, R18, R6 ;  /* 0x000000120202722b */ /* 0x001fd40000000006 */
[----:B------:R-:W0:Y:S02]  /*0cc0*/  F2F.F32.F64 R3, R2 ;  /* 0x0000000200037310 */ /* 0x000e240000301000 */
[----:B0-----:R-:W-:Y:S01]  /*0cd0*/  STG.E desc[UR6][R4.64], R3 ;  /* 0x0000000304007986 */ /* 0x001fe2000c101906 */
[----:B------:R-:W-:Y:S05]  /*0ce0*/  EXIT ;  /* 0x000000000000794d */ /* 0x000fea0003800000 */
.L_x_4:
[----:B------:R-:W-:-:S00]  /*0cf0*/  BRA `(.L_x_4) ;  /* 0xfffffffc00fc7947 */ /* 0x000fc0000383ffff */
[----:B------:R-:W-:-:S00]  /*0d00*/  NOP ;  /* 0x0000000000007918 */ /* 0x000fc00000000000 */
[----:B------:R-:W-:-:S00]  /*0d10*/  NOP ;  /* 0x0000000000007918 */ /* 0x000fc00000000000 */
[----:B------:R-:W-:-:S00]  /*0d20*/  NOP ;  /* 0x0000000000007918 */ /* 0x000fc00000000000 */
[----:B------:R-:W-:-:S00]  /*0d30*/  NOP ;  /* 0x0000000000007918 */ /* 0x000fc00000000000 */
[----:B------:R-:W-:-:S00]  /*0d40*/  NOP ;  /* 0x0000000000007918 */ /* 0x000fc00000000000 */
[----:B------:R-:W-:-:S00]  /*0d50*/  NOP ;  /* 0x0000000000007918 */ /* 0x000fc00000000000 */
[----:B------:R-:W-:-:S00]  /*0d60*/  NOP ;  /* 0x0000000000007918 */ /* 0x000fc00000000000 */
[----:B------:R-:W-:-:S00]  /*0d70*/  NOP ;  /* 0x0000000000007918 */ /* 0x000fc00000000000 */
.L_x_5:


//--------------------- .nv.shared.reserved.0     --------------------------
	.section	.nv.shared.reserved.0,"aw",@nobits
	.weak		__nv_reservedSMEM_offset_0_alias
	.size		__nv_reservedSMEM_offset_0_alias, 0, 64
	.other		__nv_reservedSMEM_offset_0_alias,@"STO_CUDA_RESERVED_SHARED STV_DEFAULT"
__nv_reservedSMEM_offset_0_alias:
	.zero		0
	.zero		64


//--------------------- .nv.constant0._Z11sgemm_naiveiiifPKfS0_fPf --------------------------
	.section	.nv.constant0._Z11sgemm_naiveiiifPKfS0_fPf,"a",@progbits
	.sectionflags	@""
	.align	4
.nv.constant0._Z11sgemm_naiveiiifPKfS0_fPf:
	.zero		944


//--------------------- SYMBOLS --------------------------

	.type		.nv.reservedSmem.offset0,@object
	.size		.nv.reservedSmem.offset0,0x4
